//
// Generated by NVIDIA NVVM Compiler
//
// Compiler Build ID: CL-36424714
// Cuda compilation tools, release 13.0, V13.0.88
// Based on NVVM 20.0.0
//

.version 9.0
.target sm_100
.address_size 64

	// .globl	kernel

.visible .entry kernel(
	.param .u32 kernel_param_0,
	.param .u32 kernel_param_1,
	.param .u64 .ptr .align 1 kernel_param_2,
	.param .u64 .ptr .align 1 kernel_param_3,
	.param .u64 .ptr .align 1 kernel_param_4
)
{
	.reg .pred 	%p<3>;
	.reg .b32 	%r<14>;
	.reg .b32 	%f<5>;
	.reg .b64 	%rd<13>;

	ld.param.u32 	%r3, [kernel_param_0];
	ld.param.u32 	%r4, [kernel_param_1];
	ld.param.u64 	%rd1, [kernel_param_2];
	ld.param.u64 	%rd2, [kernel_param_3];
	ld.param.u64 	%rd3, [kernel_param_4];
	mov.u32 	%r5, %ntid.x;
	mov.u32 	%r6, %ctaid.x;
	mov.u32 	%r7, %tid.x;
	mad.lo.s32 	%r1, %r5, %r6, %r7;
	shl.b32 	%r8, %r4, 6;
	setp.ge.s32 	%p1, %r1, %r8;
	@%p1 bra 	$L__BB0_4;
	cvta.to.global.u64 	%rd4, %rd2;
	mul.wide.s32 	%rd5, %r1, 4;
	add.s64 	%rd6, %rd4, %rd5;
	ld.global.u32 	%r2, [%rd6];
	setp.eq.s32 	%p2, %r2, -1;
	mov.f32 	%f4, 0fC61C4000;
	@%p2 bra 	$L__BB0_3;
	shr.s32 	%r9, %r1, 31;
	shr.u32 	%r10, %r9, 26;
	add.s32 	%r11, %r1, %r10;
	shr.s32 	%r12, %r11, 6;
	mad.lo.s32 	%r13, %r12, %r3, %r2;
	cvta.to.global.u64 	%rd7, %rd1;
	mul.wide.s32 	%rd8, %r13, 4;
	add.s64 	%rd9, %rd7, %rd8;
	ld.global.f32 	%f4, [%rd9];
$L__BB0_3:
	cvta.to.global.u64 	%rd10, %rd3;
	add.s64 	%rd12, %rd10, %rd5;
	st.global.f32 	[%rd12], %f4;
$L__BB0_4:
	ret;

}


// ===== COMPILED SASS (sm_100) =====

	.target	sm_100

	.elftype	@"ET_EXEC"


//--------------------- .note.nv.tkinfo           --------------------------
	.section	.note.nv.tkinfo,"",@"SHT_NOTE"
	.sectionflags	@"SHF_NOTE_NV_TKINFO"
	.tkinfo
        /*0018*/ 	.word	0x00000002
        /*0030*/ 	.string	""
        /*0030*/ 	.string	"ptxas"
        /*0030*/ 	.string	"Cuda compilation tools, release 13.0, V13.0.88"
        /*0030*/ 	.string	"Build cuda_13.0.r13.0/compiler.36424714_0"
        /*0030*/ 	.string	"-arch sm_100 -m 64 "



//--------------------- .note.nv.cuinfo           --------------------------
	.section	.note.nv.cuinfo,"",@"SHT_NOTE"
	.sectionflags	@"SHF_NOTE_NV_CUINFO"
        /*0018*/ 	.short	0x0002
        /*001a*/ 	.short	0x0064
        /*001c*/ 	.short	0x0082
	.zero		2


//--------------------- .nv.info                  --------------------------
	.section	.nv.info,"",@"SHT_CUDA_INFO"
	.align	4


	//----- nvinfo : EIATTR_REGCOUNT
	.align		4
        /*0000*/ 	.byte	0x04, 0x2f
        /*0002*/ 	.short	(.L_1 - .L_0)
	.align		4
.L_0:
        /*0004*/ 	.word	index@(kernel)
        /*0008*/ 	.word	0x0000000c


	//----- nvinfo : EIATTR_FRAME_SIZE
	.align		4
.L_1:
        /*000c*/ 	.byte	0x04, 0x11
        /*000e*/ 	.short	(.L_3 - .L_2)
	.align		4
.L_2:
        /*0010*/ 	.word	index@(kernel)
        /*0014*/ 	.word	0x00000000


	//----- nvinfo : EIATTR_MIN_STACK_SIZE
	.align		4
.L_3:
        /*0018*/ 	.byte	0x04, 0x12
        /*001a*/ 	.short	(.L_5 - .L_4)
	.align		4
.L_4:
        /*001c*/ 	.word	index@(kernel)
        /*0020*/ 	.word	0x00000000
.L_5:


//--------------------- .nv.compat                --------------------------
	.section	.nv.compat,"",@"SHT_CUDA_COMPAT_INFO"
	.align	4
        /*0000*/ 	.byte	0x02, 0x09, 0x00, 0x00, 0x02, 0x02, 0x01, 0x00, 0x02, 0x05, 0x05, 0x00, 0x03, 0x07, 0x01, 0x01
        /*0010*/ 	.byte	0x02, 0x03, 0x00, 0x00, 0x02, 0x06, 0x01, 0x00, 0x04, 0x0b, 0x08, 0x00, 0x09, 0x00, 0x00, 0x00
        /*0020*/ 	.byte	0x00, 0x00, 0x00, 0x00


//--------------------- .nv.info.kernel           --------------------------
	.section	.nv.info.kernel,"",@"SHT_CUDA_INFO"
	.sectionflags	@""
	.align	4


	//----- nvinfo : EIATTR_CUDA_API_VERSION
	.align		4
        /*0000*/ 	.byte	0x04, 0x37
        /*0002*/ 	.short	(.L_7 - .L_6)
.L_6:
        /*0004*/ 	.word	0x00000082


	//----- nvinfo : EIATTR_KPARAM_INFO
	.align		4
.L_7:
        /*0008*/ 	.byte	0x04, 0x17
        /*000a*/ 	.short	(.L_9 - .L_8)
.L_8:
        /*000c*/ 	.word	0x00000000
        /*0010*/ 	.short	0x0004
        /*0012*/ 	.short	0x0018
        /*0014*/ 	.byte	0x00, 0xf5, 0x21, 0x00


	//----- nvinfo : EIATTR_KPARAM_INFO
	.align		4
.L_9:
        /*0018*/ 	.byte	0x04, 0x17
        /*001a*/ 	.short	(.L_11 - .L_10)
.L_10:
        /*001c*/ 	.word	0x00000000
        /*0020*/ 	.short	0x0003
        /*0022*/ 	.short	0x0010
        /*0024*/ 	.byte	0x00, 0xf5, 0x21, 0x00


	//----- nvinfo : EIATTR_KPARAM_INFO
	.align		4
.L_11:
        /*0028*/ 	.byte	0x04, 0x17
        /*002a*/ 	.short	(.L_13 - .L_12)
.L_12:
        /*002c*/ 	.word	0x00000000
        /*0030*/ 	.short	0x0002
        /*0032*/ 	.short	0x0008
        /*0034*/ 	.byte	0x00, 0xf5, 0x21, 0x00


	//----- nvinfo : EIATTR_KPARAM_INFO
	.align		4
.L_13:
        /*0038*/ 	.byte	0x04, 0x17
        /*003a*/ 	.short	(.L_15 - .L_14)
.L_14:
        /*003c*/ 	.word	0x00000000
        /*0040*/ 	.short	0x0001
        /*0042*/ 	.short	0x0004
        /*0044*/ 	.byte	0x00, 0xf0, 0x11, 0x00


	//----- nvinfo : EIATTR_KPARAM_INFO
	.align		4
.L_15:
        /*0048*/ 	.byte	0x04, 0x17
        /*004a*/ 	.short	(.L_17 - .L_16)
.L_16:
        /*004c*/ 	.word	0x00000000
        /*0050*/ 	.short	0x0000
        /*0052*/ 	.short	0x0000
        /*0054*/ 	.byte	0x00, 0xf0, 0x11, 0x00


	//----- nvinfo : EIATTR_SPARSE_MMA_MASK
	.align		4
.L_17:
        /*0058*/ 	.byte	0x03, 0x50
        /*005a*/ 	.short	0x0000


	//----- nvinfo : EIATTR_MAXREG_COUNT
	.align		4
        /*005c*/ 	.byte	0x03, 0x1b
        /*005e*/ 	.short	0x00ff


	//----- nvinfo : EIATTR_MERCURY_ISA_VERSION
	.align		4
        /*0060*/ 	.byte	0x03, 0x5f
        /*0062*/ 	.short	0x0101


	//----- nvinfo : EIATTR_VRC_CTA_INIT_COUNT
	.align		4
        /*0064*/ 	.byte	0x02, 0x4a
	.zero		1
	.zero		1


	//----- nvinfo : EIATTR_EXIT_INSTR_OFFSETS
	.align		4
        /*0068*/ 	.byte	0x04, 0x1c
        /*006a*/ 	.short	(.L_19 - .L_18)


	//   ....[0]....
.L_18:
        /*006c*/ 	.word	0x00000080


	//   ....[1]....
        /*0070*/ 	.word	0x000001d0


	//----- nvinfo : EIATTR_CRS_STACK_SIZE
	.align		4
.L_19:
        /*0074*/ 	.byte	0x04, 0x1e
        /*0076*/ 	.short	(.L_21 - .L_20)
.L_20:
        /*0078*/ 	.word	0x00000000


	//----- nvinfo : EIATTR_CBANK_PARAM_SIZE
	.align		4
.L_21:
        /*007c*/ 	.byte	0x03, 0x19
        /*007e*/ 	.short	0x0020


	//----- nvinfo : EIATTR_PARAM_CBANK
	.align		4
        /*0080*/ 	.byte	0x04, 0x0a
        /*0082*/ 	.short	(.L_23 - .L_22)
	.align		4
.L_22:
        /*0084*/ 	.word	index@(.nv.constant0.kernel)
        /*0088*/ 	.short	0x0380
        /*008a*/ 	.short	0x0020


	//----- nvinfo : EIATTR_SW_WAR
	.align		4
.L_23:
        /*008c*/ 	.byte	0x04, 0x36
        /*008e*/ 	.short	(.L_25 - .L_24)
.L_24:
        /*0090*/ 	.word	0x00000008
.L_25:


//--------------------- .nv.callgraph             --------------------------
	.section	.nv.callgraph,"",@"SHT_CUDA_CALLGRAPH"
	.align	4
	.sectionentsize	8
	.align		4
        /*0000*/ 	.word	0x00000000
	.align		4
        /*0004*/ 	.word	0xffffffff
	.align		4
        /*0008*/ 	.word	0x00000000
	.align		4
        /*000c*/ 	.word	0xfffffffe
	.align		4
        /*0010*/ 	.word	0x00000000
	.align		4
        /*0014*/ 	.word	0xfffffffd
	.align		4
        /*0018*/ 	.word	0x00000000
	.align		4
        /*001c*/ 	.word	0xfffffffc


//--------------------- .text.kernel              --------------------------
	.section	.text.kernel,"ax",@progbits
	.align	128
        .global         kernel
        .type           kernel,@function
        .size           kernel,(.L_x_3 - kernel)
        .other          kernel,@"STO_CUDA_ENTRY STV_DEFAULT"
kernel:
.text.kernel:
[----:B------:R-:W-:Y:S01]  /*0000*/  LDC R1, c[0x0][0x37c] ;  /* 0x0000df00ff017b82 */ /* 0x000fe20000000800 */
[----:B------:R-:W0:Y:S01]  /*0010*/  S2R R7, SR_CTAID.X ;  /* 0x0000000000077919 */ /* 0x000e220000002500 */
[----:B------:R-:W1:Y:S01]  /*0020*/  LDCU UR4, c[0x0][0x384] ;  /* 0x00007080ff0477ac */ /* 0x000e620008000800 */
[----:B------:R-:W0:Y:S01]  /*0030*/  S2R R0, SR_TID.X ;  /* 0x0000000000007919 */ /* 0x000e220000002100 */
[----:B------:R-:W0:Y:S01]  /*0040*/  LDCU UR5, c[0x0][0x360] ;  /* 0x00006c00ff0577ac */ /* 0x000e220008000800 */
[----:B-1----:R-:W-:Y:S01]  /*0050*/  USHF.L.U32 UR4, UR4, 0x6, URZ ;  /* 0x0000000604047899 */ /* 0x002fe200080006ff */
[----:B0-----:R-:W-:-:S05]  /*0060*/  IMAD R7, R7, UR5, R0 ;  /* 0x0000000507077c24 */ /* 0x001fca000f8e0200 */
[----:B------:R-:W-:-:S13]  /*0070*/  ISETP.GE.AND P0, PT, R7, UR4, PT ;  /* 0x0000000407007c0c */ /* 0x000fda000bf06270 */
[----:B------:R-:W-:Y:S05]  /*0080*/  @P0 EXIT ;  /* 0x000000000000094d */ /* 0x000fea0003800000 */
[----:B------:R-:W0:Y:S01]  /*0090*/  LDC.64 R2, c[0x0][0x390] ;  /* 0x0000e400ff027b82 */ /* 0x000e220000000a00 */
[----:B------:R-:W1:Y:S07]  /*00a0*/  LDCU.64 UR4, c[0x0][0x358] ;  /* 0x00006b00ff0477ac */ /* 0x000e6e0008000a00 */
[----:B------:R-:W2:Y:S01]  /*00b0*/  LDC.64 R4, c[0x0][0x398] ;  /* 0x0000e600ff047b82 */ /* 0x000ea20000000a00 */
[----:B0-----:R-:W-:-:S05]  /*00c0*/  IMAD.WIDE R2, R7, 0x4, R2 ;  /* 0x0000000407027825 */ /* 0x001fca00078e0202 */
[----:B-1----:R-:W3:Y:S01]  /*00d0*/  LDG.E R0, desc[UR4][R2.64] ;  /* 0x0000000402007981 */ /* 0x002ee2000c1e1900 */
[----:B------:R-:W-:Y:S01]  /*00e0*/  BSSY.RECONVERGENT B0, `(.L_x_0) ;  /* 0x000000d000007945 */ /* 0x000fe20003800200 */
[----:B------:R-:W-:Y:S02]  /*00f0*/  HFMA2 R9, -RZ, RZ, -6.109375, 2 ;  /* 0xc61c4000ff097431 */ /* 0x000fe400000001ff */
[----:B--2---:R-:W-:Y:S01]  /*0100*/  IMAD.WIDE R4, R7, 0x4, R4 ;  /* 0x0000000407047825 */ /* 0x004fe200078e0204 */
[----:B---3--:R-:W-:-:S13]  /*0110*/  ISETP.NE.AND P0, PT, R0, -0x1, PT ;  /* 0xffffffff0000780c */ /* 0x008fda0003f05270 */
[----:B------:R-:W-:Y:S05]  /*0120*/  @!P0 BRA `(.L_x_1) ;  /* 0x0000000000208947 */ /* 0x000fea0003800000 */
[----:B------:R-:W0:Y:S01]  /*0130*/  LDC.64 R2, c[0x0][0x388] ;  /* 0x0000e200ff027b82 */ /* 0x000e220000000a00 */
[----:B------:R-:W1:Y:S01]  /*0140*/  LDCU UR6, c[0x0][0x380] ;  /* 0x00007000ff0677ac */ /* 0x000e620008000800 */
[----:B------:R-:W-:-:S04]  /*0150*/  SHF.R.S32.HI R6, RZ, 0x1f, R7 ;  /* 0x0000001fff067819 */ /* 0x000fc80000011407 */
[----:B------:R-:W-:-:S04]  /*0160*/  LEA.HI R6, R6, R7, RZ, 0x6 ;  /* 0x0000000706067211 */ /* 0x000fc800078f30ff */
[----:B------:R-:W-:-:S05]  /*0170*/  SHF.R.S32.HI R7, RZ, 0x6, R6 ;  /* 0x00000006ff077819 */ /* 0x000fca0000011406 */
[----:B-1----:R-:W-:-:S04]  /*0180*/  IMAD R7, R7, UR6, R0 ;  /* 0x0000000607077c24 */ /* 0x002fc8000f8e0200 */
[----:B0-----:R-:W-:-:S05]  /*0190*/  IMAD.WIDE R2, R7, 0x4, R2 ;  /* 0x0000000407027825 */ /* 0x001fca00078e0202 */
[----:B------:R0:W5:Y:S02]  /*01a0*/  LDG.E R9, desc[UR4][R2.64] ;  /* 0x0000000402097981 */ /* 0x000164000c1e1900 */
.L_x_1:
[----:B------:R-:W-:Y:S05]  /*01b0*/  BSYNC.RECONVERGENT B0 ;  /* 0x0000000000007941 */ /* 0x000fea0003800200 */
.L_x_0:
[----:B-----5:R-:W-:Y:S01]  /*01c0*/  STG.E desc[UR4][R4.64], R9 ;  /* 0x0000000904007986 */ /* 0x020fe2000c101904 */
[----:B------:R-:W-:Y:S05]  /*01d0*/  EXIT ;  /* 0x000000000000794d */ /* 0x000fea0003800000 */
.L_x_2:
[----:B------:R-:W-:-:S00]  /*01e0*/  BRA `(.L_x_2) ;  /* 0xfffffffc00fc7947 */ /* 0x000fc0000383ffff */
[----:B------:R-:W-:-:S00]  /*01f0*/  NOP ;  /* 0x0000000000007918 */ /* 0x000fc00000000000 */
        /* <DEDUP_REMOVED lines=8> */
.L_x_3:


//--------------------- .nv.shared.reserved.0     --------------------------
	.section	.nv.shared.reserved.0,"aw",@nobits
	.weak		__nv_reservedSMEM_offset_0_alias
	.size		__nv_reservedSMEM_offset_0_alias, 0, 64
	.other		__nv_reservedSMEM_offset_0_alias,@"STO_CUDA_RESERVED_SHARED STV_DEFAULT"
__nv_reservedSMEM_offset_0_alias:
	.zero		0
	.zero		64


//--------------------- .nv.constant0.kernel      --------------------------
	.section	.nv.constant0.kernel,"a",@progbits
	.sectionflags	@""
	.align	4
.nv.constant0.kernel:
	.zero		928


//--------------------- SYMBOLS --------------------------

	.type		.nv.reservedSmem.offset0,@object
	.size		.nv.reservedSmem.offset0,0x4
